//
// Generated by NVIDIA NVVM Compiler
//
// Compiler Build ID: CL-36424714
// Cuda compilation tools, release 13.0, V13.0.88
// Based on NVVM 20.0.0
//

.version 9.0
.target sm_100
.address_size 64

	// .globl	_Z11convolve_2dPKfS0_Pfiiii

.visible .entry _Z11convolve_2dPKfS0_Pfiiii(
	.param .u64 .ptr .align 1 _Z11convolve_2dPKfS0_Pfiiii_param_0,
	.param .u64 .ptr .align 1 _Z11convolve_2dPKfS0_Pfiiii_param_1,
	.param .u64 .ptr .align 1 _Z11convolve_2dPKfS0_Pfiiii_param_2,
	.param .u32 _Z11convolve_2dPKfS0_Pfiiii_param_3,
	.param .u32 _Z11convolve_2dPKfS0_Pfiiii_param_4,
	.param .u32 _Z11convolve_2dPKfS0_Pfiiii_param_5,
	.param .u32 _Z11convolve_2dPKfS0_Pfiiii_param_6
)
{
	.reg .pred 	%p<15>;
	.reg .b32 	%r<55>;
	.reg .b32 	%f<119>;
	.reg .b64 	%rd<44>;

	ld.param.u64 	%rd9, [_Z11convolve_2dPKfS0_Pfiiii_param_0];
	ld.param.u64 	%rd10, [_Z11convolve_2dPKfS0_Pfiiii_param_1];
	ld.param.u64 	%rd8, [_Z11convolve_2dPKfS0_Pfiiii_param_2];
	ld.param.u32 	%r25, [_Z11convolve_2dPKfS0_Pfiiii_param_3];
	ld.param.u32 	%r22, [_Z11convolve_2dPKfS0_Pfiiii_param_4];
	ld.param.u32 	%r23, [_Z11convolve_2dPKfS0_Pfiiii_param_5];
	ld.param.u32 	%r24, [_Z11convolve_2dPKfS0_Pfiiii_param_6];
	cvta.to.global.u64 	%rd1, %rd9;
	cvta.to.global.u64 	%rd2, %rd10;
	mov.u32 	%r26, %ntid.x;
	mov.u32 	%r27, %ctaid.x;
	mov.u32 	%r28, %tid.x;
	mad.lo.s32 	%r1, %r26, %r27, %r28;
	mov.u32 	%r29, %ntid.y;
	mov.u32 	%r30, %ctaid.y;
	mov.u32 	%r31, %tid.y;
	mad.lo.s32 	%r32, %r29, %r30, %r31;
	sub.s32 	%r33, %r25, %r23;
	sub.s32 	%r34, %r22, %r24;
	setp.gt.s32 	%p1, %r1, %r33;
	setp.gt.s32 	%p2, %r32, %r34;
	or.pred  	%p3, %p1, %p2;
	@%p3 bra 	$L__BB0_18;
	mov.f32 	%f117, 0f00000000;
	min.s32 	%r35, %r23, %r24;
	setp.lt.s32 	%p4, %r35, 1;
	@%p4 bra 	$L__BB0_17;
	and.b32  	%r4, %r24, 15;
	and.b32  	%r5, %r24, 7;
	and.b32  	%r6, %r24, 2147483632;
	and.b32  	%r7, %r24, 3;
	neg.s32 	%r8, %r6;
	mov.f32 	%f117, 0f00000000;
	mov.b32 	%r49, 0;
$L__BB0_3:
	setp.lt.u32 	%p5, %r24, 16;
	mul.lo.s32 	%r10, %r49, %r24;
	add.s32 	%r38, %r49, %r1;
	mad.lo.s32 	%r11, %r38, %r22, %r32;
	mov.b32 	%r53, 0;
	@%p5 bra 	$L__BB0_6;
	mul.wide.u32 	%rd11, %r10, 4;
	add.s64 	%rd12, %rd2, %rd11;
	add.s64 	%rd43, %rd12, 32;
	mov.u32 	%r50, %r11;
	mov.u32 	%r51, %r8;
$L__BB0_5:
	.pragma "nounroll";
	mul.wide.s32 	%rd13, %r50, 4;
	add.s64 	%rd14, %rd1, %rd13;
	ld.global.f32 	%f20, [%rd43+-32];
	ld.global.f32 	%f21, [%rd14];
	fma.rn.f32 	%f22, %f20, %f21, %f117;
	ld.global.f32 	%f23, [%rd43+-28];
	ld.global.f32 	%f24, [%rd14+4];
	fma.rn.f32 	%f25, %f23, %f24, %f22;
	ld.global.f32 	%f26, [%rd43+-24];
	ld.global.f32 	%f27, [%rd14+8];
	fma.rn.f32 	%f28, %f26, %f27, %f25;
	ld.global.f32 	%f29, [%rd43+-20];
	ld.global.f32 	%f30, [%rd14+12];
	fma.rn.f32 	%f31, %f29, %f30, %f28;
	ld.global.f32 	%f32, [%rd43+-16];
	ld.global.f32 	%f33, [%rd14+16];
	fma.rn.f32 	%f34, %f32, %f33, %f31;
	ld.global.f32 	%f35, [%rd43+-12];
	ld.global.f32 	%f36, [%rd14+20];
	fma.rn.f32 	%f37, %f35, %f36, %f34;
	ld.global.f32 	%f38, [%rd43+-8];
	ld.global.f32 	%f39, [%rd14+24];
	fma.rn.f32 	%f40, %f38, %f39, %f37;
	ld.global.f32 	%f41, [%rd43+-4];
	ld.global.f32 	%f42, [%rd14+28];
	fma.rn.f32 	%f43, %f41, %f42, %f40;
	ld.global.f32 	%f44, [%rd43];
	ld.global.f32 	%f45, [%rd14+32];
	fma.rn.f32 	%f46, %f44, %f45, %f43;
	ld.global.f32 	%f47, [%rd43+4];
	ld.global.f32 	%f48, [%rd14+36];
	fma.rn.f32 	%f49, %f47, %f48, %f46;
	ld.global.f32 	%f50, [%rd43+8];
	ld.global.f32 	%f51, [%rd14+40];
	fma.rn.f32 	%f52, %f50, %f51, %f49;
	ld.global.f32 	%f53, [%rd43+12];
	ld.global.f32 	%f54, [%rd14+44];
	fma.rn.f32 	%f55, %f53, %f54, %f52;
	ld.global.f32 	%f56, [%rd43+16];
	ld.global.f32 	%f57, [%rd14+48];
	fma.rn.f32 	%f58, %f56, %f57, %f55;
	ld.global.f32 	%f59, [%rd43+20];
	ld.global.f32 	%f60, [%rd14+52];
	fma.rn.f32 	%f61, %f59, %f60, %f58;
	ld.global.f32 	%f62, [%rd43+24];
	ld.global.f32 	%f63, [%rd14+56];
	fma.rn.f32 	%f64, %f62, %f63, %f61;
	ld.global.f32 	%f65, [%rd43+28];
	ld.global.f32 	%f66, [%rd14+60];
	fma.rn.f32 	%f117, %f65, %f66, %f64;
	add.s32 	%r51, %r51, 16;
	add.s64 	%rd43, %rd43, 64;
	add.s32 	%r50, %r50, 16;
	setp.ne.s32 	%p6, %r51, 0;
	mov.u32 	%r53, %r6;
	@%p6 bra 	$L__BB0_5;
$L__BB0_6:
	setp.eq.s32 	%p7, %r4, 0;
	@%p7 bra 	$L__BB0_16;
	add.s32 	%r39, %r4, -1;
	setp.lt.u32 	%p8, %r39, 7;
	@%p8 bra 	$L__BB0_9;
	add.s32 	%r40, %r53, %r10;
	mul.wide.u32 	%rd15, %r40, 4;
	add.s64 	%rd16, %rd2, %rd15;
	ld.global.f32 	%f68, [%rd16];
	add.s32 	%r41, %r11, %r53;
	mul.wide.s32 	%rd17, %r41, 4;
	add.s64 	%rd18, %rd1, %rd17;
	ld.global.f32 	%f69, [%rd18];
	fma.rn.f32 	%f70, %f68, %f69, %f117;
	cvt.u64.u32 	%rd19, %r10;
	cvt.u64.u32 	%rd20, %r53;
	add.s64 	%rd21, %rd20, %rd19;
	shl.b64 	%rd22, %rd21, 2;
	add.s64 	%rd23, %rd2, %rd22;
	ld.global.f32 	%f71, [%rd23+4];
	ld.global.f32 	%f72, [%rd18+4];
	fma.rn.f32 	%f73, %f71, %f72, %f70;
	ld.global.f32 	%f74, [%rd23+8];
	ld.global.f32 	%f75, [%rd18+8];
	fma.rn.f32 	%f76, %f74, %f75, %f73;
	ld.global.f32 	%f77, [%rd23+12];
	ld.global.f32 	%f78, [%rd18+12];
	fma.rn.f32 	%f79, %f77, %f78, %f76;
	ld.global.f32 	%f80, [%rd23+16];
	ld.global.f32 	%f81, [%rd18+16];
	fma.rn.f32 	%f82, %f80, %f81, %f79;
	ld.global.f32 	%f83, [%rd23+20];
	ld.global.f32 	%f84, [%rd18+20];
	fma.rn.f32 	%f85, %f83, %f84, %f82;
	ld.global.f32 	%f86, [%rd23+24];
	ld.global.f32 	%f87, [%rd18+24];
	fma.rn.f32 	%f88, %f86, %f87, %f85;
	ld.global.f32 	%f89, [%rd23+28];
	ld.global.f32 	%f90, [%rd18+28];
	fma.rn.f32 	%f117, %f89, %f90, %f88;
	add.s32 	%r53, %r53, 8;
$L__BB0_9:
	setp.eq.s32 	%p9, %r5, 0;
	@%p9 bra 	$L__BB0_16;
	add.s32 	%r42, %r5, -1;
	setp.lt.u32 	%p10, %r42, 3;
	@%p10 bra 	$L__BB0_12;
	add.s32 	%r43, %r53, %r10;
	mul.wide.u32 	%rd24, %r43, 4;
	add.s64 	%rd25, %rd2, %rd24;
	ld.global.f32 	%f92, [%rd25];
	add.s32 	%r44, %r11, %r53;
	mul.wide.s32 	%rd26, %r44, 4;
	add.s64 	%rd27, %rd1, %rd26;
	ld.global.f32 	%f93, [%rd27];
	fma.rn.f32 	%f94, %f92, %f93, %f117;
	cvt.u64.u32 	%rd28, %r10;
	cvt.u64.u32 	%rd29, %r53;
	add.s64 	%rd30, %rd29, %rd28;
	shl.b64 	%rd31, %rd30, 2;
	add.s64 	%rd32, %rd2, %rd31;
	ld.global.f32 	%f95, [%rd32+4];
	ld.global.f32 	%f96, [%rd27+4];
	fma.rn.f32 	%f97, %f95, %f96, %f94;
	ld.global.f32 	%f98, [%rd32+8];
	ld.global.f32 	%f99, [%rd27+8];
	fma.rn.f32 	%f100, %f98, %f99, %f97;
	ld.global.f32 	%f101, [%rd32+12];
	ld.global.f32 	%f102, [%rd27+12];
	fma.rn.f32 	%f117, %f101, %f102, %f100;
	add.s32 	%r53, %r53, 4;
$L__BB0_12:
	setp.eq.s32 	%p11, %r7, 0;
	@%p11 bra 	$L__BB0_16;
	setp.eq.s32 	%p12, %r7, 1;
	add.s32 	%r45, %r53, %r10;
	mul.wide.u32 	%rd33, %r45, 4;
	add.s64 	%rd34, %rd2, %rd33;
	ld.global.f32 	%f103, [%rd34];
	add.s32 	%r46, %r11, %r53;
	mul.wide.s32 	%rd35, %r46, 4;
	add.s64 	%rd6, %rd1, %rd35;
	ld.global.f32 	%f104, [%rd6];
	fma.rn.f32 	%f117, %f103, %f104, %f117;
	@%p12 bra 	$L__BB0_16;
	setp.eq.s32 	%p13, %r7, 2;
	cvt.u64.u32 	%rd36, %r10;
	cvt.u64.u32 	%rd37, %r53;
	add.s64 	%rd38, %rd37, %rd36;
	shl.b64 	%rd39, %rd38, 2;
	add.s64 	%rd7, %rd2, %rd39;
	ld.global.f32 	%f105, [%rd7+4];
	ld.global.f32 	%f106, [%rd6+4];
	fma.rn.f32 	%f117, %f105, %f106, %f117;
	@%p13 bra 	$L__BB0_16;
	ld.global.f32 	%f107, [%rd7+8];
	ld.global.f32 	%f108, [%rd6+8];
	fma.rn.f32 	%f117, %f107, %f108, %f117;
$L__BB0_16:
	add.s32 	%r49, %r49, 1;
	setp.ne.s32 	%p14, %r49, %r23;
	@%p14 bra 	$L__BB0_3;
$L__BB0_17:
	mad.lo.s32 	%r47, %r1, %r34, %r1;
	add.s32 	%r48, %r47, %r32;
	cvta.to.global.u64 	%rd40, %rd8;
	mul.wide.s32 	%rd41, %r48, 4;
	add.s64 	%rd42, %rd40, %rd41;
	st.global.f32 	[%rd42], %f117;
$L__BB0_18:
	ret;

}


// ===== COMPILED SASS (sm_100) =====

	.target	sm_100

	.elftype	@"ET_EXEC"


//--------------------- .note.nv.tkinfo           --------------------------
	.section	.note.nv.tkinfo,"",@"SHT_NOTE"
	.sectionflags	@"SHF_NOTE_NV_TKINFO"
	.tkinfo
        /*0018*/ 	.word	0x00000002
        /*0030*/ 	.string	""
        /*0030*/ 	.string	"ptxas"
        /*0030*/ 	.string	"Cuda compilation tools, release 13.0, V13.0.88"
        /*0030*/ 	.string	"Build cuda_13.0.r13.0/compiler.36424714_0"
        /*0030*/ 	.string	"-arch sm_100 -m 64 "



//--------------------- .note.nv.cuinfo           --------------------------
	.section	.note.nv.cuinfo,"",@"SHT_NOTE"
	.sectionflags	@"SHF_NOTE_NV_CUINFO"
        /*0018*/ 	.short	0x0002
        /*001a*/ 	.short	0x0064
        /*001c*/ 	.short	0x0082
	.zero		2


//--------------------- .nv.info                  --------------------------
	.section	.nv.info,"",@"SHT_CUDA_INFO"
	.align	4


	//----- nvinfo : EIATTR_REGCOUNT
	.align		4
        /*0000*/ 	.byte	0x04, 0x2f
        /*0002*/ 	.short	(.L_1 - .L_0)
	.align		4
.L_0:
        /*0004*/ 	.word	index@(_Z11convolve_2dPKfS0_Pfiiii)
        /*0008*/ 	.word	0x00000020


	//----- nvinfo : EIATTR_FRAME_SIZE
	.align		4
.L_1:
        /*000c*/ 	.byte	0x04, 0x11
        /*000e*/ 	.short	(.L_3 - .L_2)
	.align		4
.L_2:
        /*0010*/ 	.word	index@(_Z11convolve_2dPKfS0_Pfiiii)
        /*0014*/ 	.word	0x00000000


	//----- nvinfo : EIATTR_MIN_STACK_SIZE
	.align		4
.L_3:
        /*0018*/ 	.byte	0x04, 0x12
        /*001a*/ 	.short	(.L_5 - .L_4)
	.align		4
.L_4:
        /*001c*/ 	.word	index@(_Z11convolve_2dPKfS0_Pfiiii)
        /*0020*/ 	.word	0x00000000
.L_5:


//--------------------- .nv.compat                --------------------------
	.section	.nv.compat,"",@"SHT_CUDA_COMPAT_INFO"
	.align	4
        /*0000*/ 	.byte	0x02, 0x09, 0x00, 0x00, 0x02, 0x02, 0x01, 0x00, 0x02, 0x05, 0x05, 0x00, 0x03, 0x07, 0x01, 0x01
        /*0010*/ 	.byte	0x02, 0x03, 0x00, 0x00, 0x02, 0x06, 0x01, 0x00, 0x04, 0x0b, 0x08, 0x00, 0x09, 0x00, 0x00, 0x00
        /*0020*/ 	.byte	0x00, 0x00, 0x00, 0x00


//--------------------- .nv.info._Z11convolve_2dPKfS0_Pfiiii --------------------------
	.section	.nv.info._Z11convolve_2dPKfS0_Pfiiii,"",@"SHT_CUDA_INFO"
	.sectionflags	@""
	.align	4


	//----- nvinfo : EIATTR_CUDA_API_VERSION
	.align		4
        /*0000*/ 	.byte	0x04, 0x37
        /*0002*/ 	.short	(.L_7 - .L_6)
.L_6:
        /*0004*/ 	.word	0x00000082


	//----- nvinfo : EIATTR_KPARAM_INFO
	.align		4
.L_7:
        /*0008*/ 	.byte	0x04, 0x17
        /*000a*/ 	.short	(.L_9 - .L_8)
.L_8:
        /*000c*/ 	.word	0x00000000
        /*0010*/ 	.short	0x0006
        /*0012*/ 	.short	0x0024
        /*0014*/ 	.byte	0x00, 0xf0, 0x11, 0x00


	//----- nvinfo : EIATTR_KPARAM_INFO
	.align		4
.L_9:
        /*0018*/ 	.byte	0x04, 0x17
        /*001a*/ 	.short	(.L_11 - .L_10)
.L_10:
        /*001c*/ 	.word	0x00000000
        /*0020*/ 	.short	0x0005
        /*0022*/ 	.short	0x0020
        /*0024*/ 	.byte	0x00, 0xf0, 0x11, 0x00


	//----- nvinfo : EIATTR_KPARAM_INFO
	.align		4
.L_11:
        /*0028*/ 	.byte	0x04, 0x17
        /*002a*/ 	.short	(.L_13 - .L_12)
.L_12:
        /*002c*/ 	.word	0x00000000
        /*0030*/ 	.short	0x0004
        /*0032*/ 	.short	0x001c
        /*0034*/ 	.byte	0x00, 0xf0, 0x11, 0x00


	//----- nvinfo : EIATTR_KPARAM_INFO
	.align		4
.L_13:
        /*0038*/ 	.byte	0x04, 0x17
        /*003a*/ 	.short	(.L_15 - .L_14)
.L_14:
        /*003c*/ 	.word	0x00000000
        /*0040*/ 	.short	0x0003
        /*0042*/ 	.short	0x0018
        /*0044*/ 	.byte	0x00, 0xf0, 0x11, 0x00


	//----- nvinfo : EIATTR_KPARAM_INFO
	.align		4
.L_15:
        /*0048*/ 	.byte	0x04, 0x17
        /*004a*/ 	.short	(.L_17 - .L_16)
.L_16:
        /*004c*/ 	.word	0x00000000
        /*0050*/ 	.short	0x0002
        /*0052*/ 	.short	0x0010
        /*0054*/ 	.byte	0x00, 0xf5, 0x21, 0x00


	//----- nvinfo : EIATTR_KPARAM_INFO
	.align		4
.L_17:
        /*0058*/ 	.byte	0x04, 0x17
        /*005a*/ 	.short	(.L_19 - .L_18)
.L_18:
        /*005c*/ 	.word	0x00000000
        /*0060*/ 	.short	0x0001
        /*0062*/ 	.short	0x0008
        /*0064*/ 	.byte	0x00, 0xf5, 0x21, 0x00


	//----- nvinfo : EIATTR_KPARAM_INFO
	.align		4
.L_19:
        /*0068*/ 	.byte	0x04, 0x17
        /*006a*/ 	.short	(.L_21 - .L_20)
.L_20:
        /*006c*/ 	.word	0x00000000
        /*0070*/ 	.short	0x0000
        /*0072*/ 	.short	0x0000
        /*0074*/ 	.byte	0x00, 0xf5, 0x21, 0x00


	//----- nvinfo : EIATTR_SPARSE_MMA_MASK
	.align		4
.L_21:
        /*0078*/ 	.byte	0x03, 0x50
        /*007a*/ 	.short	0x0000


	//----- nvinfo : EIATTR_MAXREG_COUNT
	.align		4
        /*007c*/ 	.byte	0x03, 0x1b
        /*007e*/ 	.short	0x00ff


	//----- nvinfo : EIATTR_MERCURY_ISA_VERSION
	.align		4
        /*0080*/ 	.byte	0x03, 0x5f
        /*0082*/ 	.short	0x0101


	//----- nvinfo : EIATTR_VRC_CTA_INIT_COUNT
	.align		4
        /*0084*/ 	.byte	0x02, 0x4a
	.zero		1
	.zero		1


	//----- nvinfo : EIATTR_EXIT_INSTR_OFFSETS
	.align		4
        /*0088*/ 	.byte	0x04, 0x1c
        /*008a*/ 	.short	(.L_23 - .L_22)


	//   ....[0]....
.L_22:
        /*008c*/ 	.word	0x000000f0


	//   ....[1]....
        /*0090*/ 	.word	0x00000ce0


	//----- nvinfo : EIATTR_CBANK_PARAM_SIZE
	.align		4
.L_23:
        /*0094*/ 	.byte	0x03, 0x19
        /*0096*/ 	.short	0x0028


	//----- nvinfo : EIATTR_PARAM_CBANK
	.align		4
        /*0098*/ 	.byte	0x04, 0x0a
        /*009a*/ 	.short	(.L_25 - .L_24)
	.align		4
.L_24:
        /*009c*/ 	.word	index@(.nv.constant0._Z11convolve_2dPKfS0_Pfiiii)
        /*00a0*/ 	.short	0x0380
        /*00a2*/ 	.short	0x0028


	//----- nvinfo : EIATTR_SW_WAR
	.align		4
.L_25:
        /*00a4*/ 	.byte	0x04, 0x36
        /*00a6*/ 	.short	(.L_27 - .L_26)
.L_26:
        /*00a8*/ 	.word	0x00000008
.L_27:


//--------------------- .nv.callgraph             --------------------------
	.section	.nv.callgraph,"",@"SHT_CUDA_CALLGRAPH"
	.align	4
	.sectionentsize	8
	.align		4
        /*0000*/ 	.word	0x00000000
	.align		4
        /*0004*/ 	.word	0xffffffff
	.align		4
        /*0008*/ 	.word	0x00000000
	.align		4
        /*000c*/ 	.word	0xfffffffe
	.align		4
        /*0010*/ 	.word	0x00000000
	.align		4
        /*0014*/ 	.word	0xfffffffd
	.align		4
        /*0018*/ 	.word	0x00000000
	.align		4
        /*001c*/ 	.word	0xfffffffc


//--------------------- .text._Z11convolve_2dPKfS0_Pfiiii --------------------------
	.section	.text._Z11convolve_2dPKfS0_Pfiiii,"ax",@progbits
	.align	128
        .global         _Z11convolve_2dPKfS0_Pfiiii
        .type           _Z11convolve_2dPKfS0_Pfiiii,@function
        .size           _Z11convolve_2dPKfS0_Pfiiii,(.L_x_8 - _Z11convolve_2dPKfS0_Pfiiii)
        .other          _Z11convolve_2dPKfS0_Pfiiii,@"STO_CUDA_ENTRY STV_DEFAULT"
_Z11convolve_2dPKfS0_Pfiiii:
.text._Z11convolve_2dPKfS0_Pfiiii:
[----:B------:R-:W-:Y:S01]  /*0000*/  LDC R1, c[0x0][0x37c] ;  /* 0x0000df00ff017b82 */ /* 0x000fe20000000800 */
[----:B------:R-:W0:Y:S07]  /*0010*/  S2R R0, SR_CTAID.Y ;  /* 0x0000000000007919 */ /* 0x000e2e0000002600 */
[----:B------:R-:W1:Y:S01]  /*0020*/  LDC.64 R8, c[0x0][0x3a0] ;  /* 0x0000e800ff087b82 */ /* 0x000e620000000a00 */
[----:B------:R-:W2:Y:S01]  /*0030*/  LDCU UR4, c[0x0][0x360] ;  /* 0x00006c00ff0477ac */ /* 0x000ea20008000800 */
[----:B------:R-:W0:Y:S01]  /*0040*/  S2R R5, SR_TID.Y ;  /* 0x0000000000057919 */ /* 0x000e220000002200 */
[----:B------:R-:W0:Y:S01]  /*0050*/  LDCU UR5, c[0x0][0x364] ;  /* 0x00006c80ff0577ac */ /* 0x000e220008000800 */
[----:B------:R-:W2:Y:S01]  /*0060*/  S2R R6, SR_CTAID.X ;  /* 0x0000000000067919 */ /* 0x000ea20000002500 */
[----:B------:R-:W1:Y:S01]  /*0070*/  LDCU.64 UR6, c[0x0][0x398] ;  /* 0x00007300ff0677ac */ /* 0x000e620008000a00 */
[----:B------:R-:W2:Y:S01]  /*0080*/  S2R R3, SR_TID.X ;  /* 0x0000000000037919 */ /* 0x000ea20000002100 */
[----:B-1----:R-:W-:Y:S01]  /*0090*/  IADD3 R7, PT, PT, -R9, UR7, RZ ;  /* 0x0000000709077c10 */ /* 0x002fe2000fffe1ff */
[----:B0-----:R-:W-:-:S05]  /*00a0*/  IMAD R0, R0, UR5, R5 ;  /* 0x0000000500007c24 */ /* 0x001fca000f8e0205 */
[----:B------:R-:W-:Y:S01]  /*00b0*/  ISETP.GT.AND P0, PT, R0, R7, PT ;  /* 0x000000070000720c */ /* 0x000fe20003f04270 */
[----:B--2---:R-:W-:Y:S01]  /*00c0*/  IMAD R6, R6, UR4, R3 ;  /* 0x0000000406067c24 */ /* 0x004fe2000f8e0203 */
[----:B------:R-:W-:-:S04]  /*00d0*/  IADD3 R3, PT, PT, -R8, UR6, RZ ;  /* 0x0000000608037c10 */ /* 0x000fc8000fffe1ff */
[----:B------:R-:W-:-:S13]  /*00e0*/  ISETP.GT.OR P0, PT, R6, R3, P0 ;  /* 0x000000030600720c */ /* 0x000fda0000704670 */
[----:B------:R-:W-:Y:S05]  /*00f0*/  @P0 EXIT ;  /* 0x000000000000094d */ /* 0x000fea0003800000 */
[----:B------:R-:W-:Y:S01]  /*0100*/  VIMNMX R2, PT, PT, R8, R9, PT ;  /* 0x0000000908027248 */ /* 0x000fe20003fe0100 */
[----:B------:R-:W0:Y:S01]  /*0110*/  LDCU.64 UR8, c[0x0][0x358] ;  /* 0x00006b00ff0877ac */ /* 0x000e220008000a00 */
[----:B------:R-:W-:Y:S02]  /*0120*/  HFMA2 R14, -RZ, RZ, 0, 0 ;  /* 0x00000000ff0e7431 */ /* 0x000fe400000001ff */
[----:B------:R-:W-:-:S13]  /*0130*/  ISETP.GE.AND P0, PT, R2, 0x1, PT ;  /* 0x000000010200780c */ /* 0x000fda0003f06270 */
[----:B------:R-:W-:Y:S05]  /*0140*/  @!P0 BRA `(.L_x_0) ;  /* 0x0000000800d08947 */ /* 0x000fea0003800000 */
[C---:B------:R-:W-:Y:S01]  /*0150*/  LOP3.LUT R8, R9.reuse, 0x7ffffff0, RZ, 0xc0, !PT ;  /* 0x7ffffff009087812 */ /* 0x040fe200078ec0ff */
[----:B------:R-:W-:Y:S01]  /*0160*/  UMOV UR4, URZ ;  /* 0x000000ff00047c82 */ /* 0x000fe20008000000 */
[C---:B------:R-:W-:Y:S02]  /*0170*/  LOP3.LUT R17, R9.reuse, 0xf, RZ, 0xc0, !PT ;  /* 0x0000000f09117812 */ /* 0x040fe400078ec0ff */
[C---:B------:R-:W-:Y:S02]  /*0180*/  LOP3.LUT R18, R9.reuse, 0x7, RZ, 0xc0, !PT ;  /* 0x0000000709127812 */ /* 0x040fe400078ec0ff */
[----:B------:R-:W-:Y:S02]  /*0190*/  LOP3.LUT R9, R9, 0x3, RZ, 0xc0, !PT ;  /* 0x0000000309097812 */ /* 0x000fe400078ec0ff */
[----:B------:R-:W-:Y:S02]  /*01a0*/  MOV R14, RZ ;  /* 0x000000ff000e7202 */ /* 0x000fe40000000f00 */
[----:B------:R-:W-:-:S07]  /*01b0*/  IADD3 R10, PT, PT, -R8, RZ, RZ ;  /* 0x000000ff080a7210 */ /* 0x000fce0007ffe1ff */
.L_x_6:
[----:B------:R-:W1:Y:S01]  /*01c0*/  LDCU.64 UR6, c[0x0][0x3a0] ;  /* 0x00007400ff0677ac */ /* 0x000e620008000a00 */
[----:B------:R-:W-:Y:S01]  /*01d0*/  VIADD R11, R6, UR4 ;  /* 0x00000004060b7c36 */ /* 0x000fe20008000000 */
[----:B------:R-:W-:Y:S01]  /*01e0*/  MOV R16, RZ ;  /* 0x000000ff00107202 */ /* 0x000fe20000000f00 */
[----:B------:R-:W2:Y:S01]  /*01f0*/  LDCU UR5, c[0x0][0x39c] ;  /* 0x00007380ff0577ac */ /* 0x000ea20008000800 */
[----:B-1----:R-:W-:Y:S02]  /*0200*/  UISETP.GE.U32.AND UP1, UPT, UR7, 0x10, UPT ;  /* 0x000000100700788c */ /* 0x002fe4000bf26070 */
[----:B------:R-:W-:Y:S02]  /*0210*/  UIMAD UR10, UR4, UR7, URZ ;  /* 0x00000007040a72a4 */ /* 0x000fe4000f8e02ff */
[----:B------:R-:W-:Y:S01]  /*0220*/  UIADD3 UR4, UPT, UPT, UR4, 0x1, URZ ;  /* 0x0000000104047890 */ /* 0x000fe2000fffe0ff */
[----:B--2---:R-:W-:-:S03]  /*0230*/  IMAD R11, R11, UR5, R0 ;  /* 0x000000050b0b7c24 */ /* 0x004fc6000f8e0200 */
[----:B------:R-:W-:Y:S01]  /*0240*/  UISETP.NE.AND UP0, UPT, UR4, UR6, UPT ;  /* 0x000000060400728c */ /* 0x000fe2000bf05270 */
[----:B------:R-:W-:Y:S10]  /*0250*/  BRA.U !UP1, `(.L_x_1) ;  /* 0x00000005090c7547 */ /* 0x000ff4000b800000 */
[----:B------:R-:W1:Y:S01]  /*0260*/  LDCU.64 UR6, c[0x0][0x388] ;  /* 0x00007100ff0677ac */ /* 0x000e620008000a00 */
[----:B------:R-:W-:Y:S01]  /*0270*/  MOV R12, R11 ;  /* 0x0000000b000c7202 */ /* 0x000fe20000000f00 */
[----:B------:R-:W-:Y:S01]  /*0280*/  IMAD.MOV.U32 R13, RZ, RZ, R10 ;  /* 0x000000ffff0d7224 */ /* 0x000fe200078e000a */
[----:B-1----:R-:W-:-:S04]  /*0290*/  UIMAD.WIDE.U32 UR6, UR10, 0x4, UR6 ;  /* 0x000000040a0678a5 */ /* 0x002fc8000f8e0006 */
[----:B------:R-:W-:-:S04]  /*02a0*/  UIADD3 UR5, UP1, UPT, UR6, 0x20, URZ ;  /* 0x0000002006057890 */ /* 0x000fc8000ff3e0ff */
[----:B------:R-:W-:Y:S02]  /*02b0*/  UIADD3.X UR6, UPT, UPT, URZ, UR7, URZ, UP1, !UPT ;  /* 0x00000007ff067290 */ /* 0x000fe40008ffe4ff */
[----:B------:R-:W-:-:S04]  /*02c0*/  MOV R15, UR5 ;  /* 0x00000005000f7c02 */ /* 0x000fc80008000f00 */
[----:B------:R-:W-:-:S07]  /*02d0*/  MOV R16, UR6 ;  /* 0x0000000600107c02 */ /* 0x000fce0008000f00 */
.L_x_2:
[----:B------:R-:W1:Y:S01]  /*02e0*/  LDC.64 R4, c[0x0][0x380] ;  /* 0x0000e000ff047b82 */ /* 0x000e620000000a00 */
[----:B------:R-:W-:Y:S01]  /*02f0*/  IMAD.MOV.U32 R2, RZ, RZ, R15 ;  /* 0x000000ffff027224 */ /* 0x000fe200078e000f */
[----:B------:R-:W-:-:S05]  /*0300*/  MOV R3, R16 ;  /* 0x0000001000037202 */ /* 0x000fca0000000f00 */
[----:B0-----:R-:W2:Y:S04]  /*0310*/  LDG.E R15, desc[UR8][R2.64+-0x20] ;  /* 0xffffe008020f7981 */ /* 0x001ea8000c1e1900 */
[----:B------:R-:W3:Y:S04]  /*0320*/  LDG.E R26, desc[UR8][R2.64+-0x1c] ;  /* 0xffffe408021a7981 */ /* 0x000ee8000c1e1900 */
[----:B------:R-:W4:Y:S04]  /*0330*/  LDG.E R23, desc[UR8][R2.64+-0x18] ;  /* 0xffffe80802177981 */ /* 0x000f28000c1e1900 */
[----:B------:R-:W5:Y:S04]  /*0340*/  LDG.E R20, desc[UR8][R2.64+-0x14] ;  /* 0xffffec0802147981 */ /* 0x000f68000c1e1900 */
[----:B------:R-:W5:Y:S01]  /*0350*/  LDG.E R16, desc[UR8][R2.64+-0x10] ;  /* 0xfffff00802107981 */ /* 0x000f62000c1e1900 */
[----:B-1----:R-:W-:-:S05]  /*0360*/  IMAD.WIDE R4, R12, 0x4, R4 ;  /* 0x000000040c047825 */ /* 0x002fca00078e0204 */
[----:B------:R-:W2:Y:S04]  /*0370*/  LDG.E R24, desc[UR8][R4.64] ;  /* 0x0000000804187981 */ /* 0x000ea8000c1e1900 */
[----:B------:R-:W3:Y:S04]  /*0380*/  LDG.E R25, desc[UR8][R4.64+0x4] ;  /* 0x0000040804197981 */ /* 0x000ee8000c1e1900 */
[----:B------:R-:W4:Y:S04]  /*0390*/  LDG.E R22, desc[UR8][R4.64+0x8] ;  /* 0x0000080804167981 */ /* 0x000f28000c1e1900 */
[----:B------:R-:W5:Y:S04]  /*03a0*/  LDG.E R21, desc[UR8][R4.64+0xc] ;  /* 0x00000c0804157981 */ /* 0x000f68000c1e1900 */
[----:B------:R-:W5:Y:S04]  /*03b0*/  LDG.E R19, desc[UR8][R4.64+0x10] ;  /* 0x0000100804137981 */ /* 0x000f68000c1e1900 */
[----:B------:R-:W5:Y:S01]  /*03c0*/  LDG.E R27, desc[UR8][R4.64+0x3c] ;  /* 0x00003c08041b7981 */ /* 0x000f62000c1e1900 */
[----:B--2---:R-:W-:-:S03]  /*03d0*/  FFMA R15, R15, R24, R14 ;  /* 0x000000180f0f7223 */ /* 0x004fc6000000000e */
[----:B------:R-:W2:Y:S01]  /*03e0*/  LDG.E R14, desc[UR8][R4.64+0x14] ;  /* 0x00001408040e7981 */ /* 0x000ea2000c1e1900 */
[----:B---3--:R-:W-:-:S03]  /*03f0*/  FFMA R26, R26, R25, R15 ;  /* 0x000000191a1a7223 */ /* 0x008fc6000000000f */
[----:B------:R-:W2:Y:S01]  /*0400*/  LDG.E R15, desc[UR8][R2.64+-0xc] ;  /* 0xfffff408020f7981 */ /* 0x000ea2000c1e1900 */
[----:B----4-:R-:W-:-:S03]  /*0410*/  FFMA R25, R23, R22, R26 ;  /* 0x0000001617197223 */ /* 0x010fc6000000001a */
[----:B------:R-:W3:Y:S01]  /*0420*/  LDG.E R22, desc[UR8][R2.64+-0x8] ;  /* 0xfffff80802167981 */ /* 0x000ee2000c1e1900 */
[----:B-----5:R-:W-:-:S03]  /*0430*/  FFMA R25, R20, R21, R25 ;  /* 0x0000001514197223 */ /* 0x020fc60000000019 */
[----:B------:R-:W3:Y:S04]  /*0440*/  LDG.E R23, desc[UR8][R4.64+0x18] ;  /* 0x0000180804177981 */ /* 0x000ee8000c1e1900 */
[----:B------:R-:W4:Y:S01]  /*0450*/  LDG.E R20, desc[UR8][R2.64+-0x4] ;  /* 0xfffffc0802147981 */ /* 0x000f22000c1e1900 */
[----:B------:R-:W-:-:S03]  /*0460*/  FFMA R26, R16, R19, R25 ;  /* 0x00000013101a7223 */ /* 0x000fc60000000019 */
[----:B------:R-:W4:Y:S04]  /*0470*/  LDG.E R21, desc[UR8][R4.64+0x1c] ;  /* 0x00001c0804157981 */ /* 0x000f28000c1e1900 */
[----:B------:R-:W5:Y:S04]  /*0480*/  LDG.E R24, desc[UR8][R2.64] ;  /* 0x0000000802187981 */ /* 0x000f68000c1e1900 */
[----:B------:R-:W5:Y:S04]  /*0490*/  LDG.E R25, desc[UR8][R4.64+0x20] ;  /* 0x0000200804197981 */ /* 0x000f68000c1e1900 */
[----:B------:R-:W5:Y:S04]  /*04a0*/  LDG.E R16, desc[UR8][R2.64+0x4] ;  /* 0x0000040802107981 */ /* 0x000f68000c1e1900 */
[----:B------:R-:W5:Y:S01]  /*04b0*/  LDG.E R19, desc[UR8][R4.64+0x24] ;  /* 0x0000240804137981 */ /* 0x000f62000c1e1900 */
[----:B--2---:R-:W-:-:S03]  /*04c0*/  FFMA R15, R15, R14, R26 ;  /* 0x0000000e0f0f7223 */ /* 0x004fc6000000001a */
[----:B------:R-:W2:Y:S04]  /*04d0*/  LDG.E R14, desc[UR8][R4.64+0x28] ;  /* 0x00002808040e7981 */ /* 0x000ea8000c1e1900 */
[----:B------:R-:W2:Y:S01]  /*04e0*/  LDG.E R26, desc[UR8][R2.64+0x1c] ;  /* 0x00001c08021a7981 */ /* 0x000ea2000c1e1900 */
[----:B---3--:R-:W-:-:S03]  /*04f0*/  FFMA R23, R22, R23, R15 ;  /* 0x0000001716177223 */ /* 0x008fc6000000000f */
[----:B------:R-:W2:Y:S04]  /*0500*/  LDG.E R15, desc[UR8][R2.64+0x8] ;  /* 0x00000808020f7981 */ /* 0x000ea8000c1e1900 */
[----:B------:R-:W3:Y:S01]  /*0510*/  LDG.E R22, desc[UR8][R2.64+0x10] ;  /* 0x0000100802167981 */ /* 0x000ee2000c1e1900 */
[----:B----4-:R-:W-:-:S03]  /*0520*/  FFMA R23, R20, R21, R23 ;  /* 0x0000001514177223 */ /* 0x010fc60000000017 */
[----:B------:R-:W4:Y:S04]  /*0530*/  LDG.E R20, desc[UR8][R2.64+0xc] ;  /* 0x00000c0802147981 */ /* 0x000f28000c1e1900 */
[----:B------:R-:W4:Y:S01]  /*0540*/  LDG.E R21, desc[UR8][R4.64+0x2c] ;  /* 0x00002c0804157981 */ /* 0x000f22000c1e1900 */
[----:B-----5:R-:W-:-:S03]  /*0550*/  FFMA R25, R24, R25, R23 ;  /* 0x0000001918197223 */ /* 0x020fc60000000017 */
[----:B------:R-:W3:Y:S04]  /*0560*/  LDG.E R23, desc[UR8][R4.64+0x30] ;  /* 0x0000300804177981 */ /* 0x000ee8000c1e1900 */
[----:B------:R-:W5:Y:S01]  /*0570*/  LDG.E R24, desc[UR8][R2.64+0x14] ;  /* 0x0000140802187981 */ /* 0x000f62000c1e1900 */
[----:B------:R-:W-:-:S03]  /*0580*/  FFMA R28, R16, R19, R25 ;  /* 0x00000013101c7223 */ /* 0x000fc60000000019 */
[----:B------:R-:W5:Y:S04]  /*0590*/  LDG.E R25, desc[UR8][R4.64+0x34] ;  /* 0x0000340804197981 */ /* 0x000f68000c1e1900 */
[----:B------:R-:W5:Y:S04]  /*05a0*/  LDG.E R19, desc[UR8][R2.64+0x18] ;  /* 0x0000180802137981 */ /* 0x000f68000c1e1900 */
[----:B------:R-:W5:Y:S01]  /*05b0*/  LDG.E R16, desc[UR8][R4.64+0x38] ;  /* 0x0000380804107981 */ /* 0x000f62000c1e1900 */
[----:B------:R-:W-:-:S04]  /*05c0*/  IADD3 R13, PT, PT, R13, 0x10, RZ ;  /* 0x000000100d0d7810 */ /* 0x000fc80007ffe0ff */
[----:B------:R-:W-:Y:S01]  /*05d0*/  ISETP.NE.AND P0, PT, R13, RZ, PT ;  /* 0x000000ff0d00720c */ /* 0x000fe20003f05270 */
[----:B------:R-:W-:Y:S02]  /*05e0*/  VIADD R12, R12, 0x10 ;  /* 0x000000100c0c7836 */ /* 0x000fe40000000000 */
[----:B--2---:R-:W-:-:S04]  /*05f0*/  FFMA R15, R15, R14, R28 ;  /* 0x0000000e0f0f7223 */ /* 0x004fc8000000001c */
[----:B----4-:R-:W-:-:S04]  /*0600*/  FFMA R15, R20, R21, R15 ;  /* 0x00000015140f7223 */ /* 0x010fc8000000000f */
[----:B---3--:R-:W-:-:S04]  /*0610*/  FFMA R15, R22, R23, R15 ;  /* 0x00000017160f7223 */ /* 0x008fc8000000000f */
[----:B-----5:R-:W-:Y:S01]  /*0620*/  FFMA R24, R24, R25, R15 ;  /* 0x0000001918187223 */ /* 0x020fe2000000000f */
[----:B------:R-:W-:-:S03]  /*0630*/  IADD3 R15, P1, PT, R2, 0x40, RZ ;  /* 0x00000040020f7810 */ /* 0x000fc60007f3e0ff */
[----:B------:R-:W-:Y:S01]  /*0640*/  FFMA R19, R19, R16, R24 ;  /* 0x0000001013137223 */ /* 0x000fe20000000018 */
[----:B------:R-:W-:-:S03]  /*0650*/  IADD3.X R16, PT, PT, RZ, R3, RZ, P1, !PT ;  /* 0x00000003ff107210 */ /* 0x000fc60000ffe4ff */
[----:B------:R-:W-:Y:S01]  /*0660*/  FFMA R14, R26, R27, R19 ;  /* 0x0000001b1a0e7223 */ /* 0x000fe20000000013 */
[----:B------:R-:W-:Y:S06]  /*0670*/  @P0 BRA `(.L_x_2) ;  /* 0xfffffffc00180947 */ /* 0x000fec000383ffff */
[----:B------:R-:W-:-:S07]  /*0680*/  MOV R16, R8 ;  /* 0x0000000800107202 */ /* 0x000fce0000000f00 */
.L_x_1:
[----:B------:R-:W-:-:S13]  /*0690*/  ISETP.NE.AND P0, PT, R17, RZ, PT ;  /* 0x000000ff1100720c */ /* 0x000fda0003f05270 */
[----:B------:R-:W-:Y:S05]  /*06a0*/  @!P0 BRA `(.L_x_3) ;  /* 0x0000000400748947 */ /* 0x000fea0003800000 */
[----:B------:R-:W-:Y:S02]  /*06b0*/  IADD3 R2, PT, PT, R17, -0x1, RZ ;  /* 0xffffffff11027810 */ /* 0x000fe40007ffe0ff */
[----:B------:R-:W-:Y:S02]  /*06c0*/  ISETP.NE.AND P0, PT, R18, RZ, PT ;  /* 0x000000ff1200720c */ /* 0x000fe40003f05270 */
[----:B------:R-:W-:-:S13]  /*06d0*/  ISETP.GE.U32.AND P1, PT, R2, 0x7, PT ;  /* 0x000000070200780c */ /* 0x000fda0003f26070 */
[----:B------:R-:W-:Y:S05]  /*06e0*/  @!P1 BRA `(.L_x_4) ;  /* 0x0000000000909947 */ /* 0x000fea0003800000 */
[----:B------:R-:W1:Y:S01]  /*06f0*/  LDC.64 R2, c[0x0][0x388] ;  /* 0x0000e200ff027b82 */ /* 0x000e620000000a00 */
[----:B------:R-:W-:Y:S01]  /*0700*/  IADD3 R23, PT, PT, R16, UR10, RZ ;  /* 0x0000000a10177c10 */ /* 0x000fe2000fffe0ff */
[----:B------:R-:W-:-:S06]  /*0710*/  IMAD.IADD R13, R11, 0x1, R16 ;  /* 0x000000010b0d7824 */ /* 0x000fcc00078e0210 */
[----:B------:R-:W2:Y:S01]  /*0720*/  LDC.64 R4, c[0x0][0x380] ;  /* 0x0000e000ff047b82 */ /* 0x000ea20000000a00 */
[----:B-1----:R-:W-:-:S07]  /*0730*/  IMAD.WIDE.U32 R22, R23, 0x4, R2 ;  /* 0x0000000417167825 */ /* 0x002fce00078e0002 */
[----:B------:R-:W1:Y:S01]  /*0740*/  LDC.64 R2, c[0x0][0x388] ;  /* 0x0000e200ff027b82 */ /* 0x000e620000000a00 */
[----:B0-----:R-:W3:Y:S01]  /*0750*/  LDG.E R23, desc[UR8][R22.64] ;  /* 0x0000000816177981 */ /* 0x001ee2000c1e1900 */
[----:B--2---:R-:W-:-:S05]  /*0760*/  IMAD.WIDE R4, R13, 0x4, R4 ;  /* 0x000000040d047825 */ /* 0x004fca00078e0204 */
[----:B------:R-:W3:Y:S01]  /*0770*/  LDG.E R21, desc[UR8][R4.64] ;  /* 0x0000000804157981 */ /* 0x000ee2000c1e1900 */
[----:B------:R-:W-:-:S03]  /*0780*/  IADD3 R12, P1, PT, R16, UR10, RZ ;  /* 0x0000000a100c7c10 */ /* 0x000fc6000ff3e0ff */
[----:B------:R-:W2:Y:S01]  /*0790*/  LDG.E R15, desc[UR8][R4.64+0x8] ;  /* 0x00000808040f7981 */ /* 0x000ea2000c1e1900 */
[----:B------:R-:W-:-:S03]  /*07a0*/  IADD3.X R13, PT, PT, RZ, RZ, RZ, P1, !PT ;  /* 0x000000ffff0d7210 */ /* 0x000fc60000ffe4ff */
[----:B------:R-:W4:Y:S04]  /*07b0*/  LDG.E R19, desc[UR8][R4.64+0xc] ;  /* 0x00000c0804137981 */ /* 0x000f28000c1e1900 */
[----:B------:R-:W5:Y:S01]  /*07c0*/  LDG.E R24, desc[UR8][R4.64+0x10] ;  /* 0x0000100804187981 */ /* 0x000f62000c1e1900 */
[----:B-1----:R-:W-:-:S03]  /*07d0*/  LEA R2, P1, R12, R2, 0x2 ;  /* 0x000000020c027211 */ /* 0x002fc600078210ff */
[----:B------:R-:W5:Y:S01]  /*07e0*/  LDG.E R26, desc[UR8][R4.64+0x14] ;  /* 0x00001408041a7981 */ /* 0x000f62000c1e1900 */
[----:B------:R-:W-:-:S03]  /*07f0*/  LEA.HI.X R3, R12, R3, R13, 0x2, P1 ;  /* 0x000000030c037211 */ /* 0x000fc600008f140d */
[----:B------:R-:W2:Y:S04]  /*0800*/  LDG.E R12, desc[UR8][R4.64+0x4] ;  /* 0x00000408040c7981 */ /* 0x000ea8000c1e1900 */
[----:B------:R-:W2:Y:S04]  /*0810*/  LDG.E R13, desc[UR8][R2.64+0x4] ;  /* 0x00000408020d7981 */ /* 0x000ea8000c1e1900 */
[----:B------:R-:W4:Y:S04]  /*0820*/  LDG.E R20, desc[UR8][R2.64+0x8] ;  /* 0x0000080802147981 */ /* 0x000f28000c1e1900 */
[----:B------:R-:W5:Y:S04]  /*0830*/  LDG.E R22, desc[UR8][R2.64+0xc] ;  /* 0x00000c0802167981 */ /* 0x000f68000c1e1900 */
[----:B------:R-:W5:Y:S04]  /*0840*/  LDG.E R27, desc[UR8][R4.64+0x18] ;  /* 0x00001808041b7981 */ /* 0x000f68000c1e1900 */
[----:B------:R-:W5:Y:S04]  /*0850*/  LDG.E R25, desc[UR8][R2.64+0x1c] ;  /* 0x00001c0802197981 */ /* 0x000f68000c1e1900 */
[----:B------:R-:W5:Y:S01]  /*0860*/  LDG.E R28, desc[UR8][R4.64+0x1c] ;  /* 0x00001c08041c7981 */ /* 0x000f62000c1e1900 */
[----:B---3--:R-:W-:-:S03]  /*0870*/  FFMA R29, R23, R21, R14 ;  /* 0x00000015171d7223 */ /* 0x008fc6000000000e */
[----:B------:R-:W3:Y:S04]  /*0880*/  LDG.E R23, desc[UR8][R2.64+0x10] ;  /* 0x0000100802177981 */ /* 0x000ee8000c1e1900 */
[----:B------:R-:W3:Y:S04]  /*0890*/  LDG.E R21, desc[UR8][R2.64+0x14] ;  /* 0x0000140802157981 */ /* 0x000ee8000c1e1900 */
[----:B------:R-:W3:Y:S01]  /*08a0*/  LDG.E R14, desc[UR8][R2.64+0x18] ;  /* 0x00001808020e7981 */ /* 0x000ee2000c1e1900 */
[----:B--2---:R-:W-:-:S04]  /*08b0*/  FFMA R13, R13, R12, R29 ;  /* 0x0000000c0d0d7223 */ /* 0x004fc8000000001d */
[----:B----4-:R-:W-:-:S04]  /*08c0*/  FFMA R13, R20, R15, R13 ;  /* 0x0000000f140d7223 */ /* 0x010fc8000000000d */
[----:B-----5:R-:W-:Y:S01]  /*08d0*/  FFMA R22, R22, R19, R13 ;  /* 0x0000001316167223 */ /* 0x020fe2000000000d */
[----:B------:R-:W-:-:S03]  /*08e0*/  IADD3 R16, PT, PT, R16, 0x8, RZ ;  /* 0x0000000810107810 */ /* 0x000fc60007ffe0ff */
[----:B---3--:R-:W-:-:S04]  /*08f0*/  FFMA R22, R23, R24, R22 ;  /* 0x0000001817167223 */ /* 0x008fc80000000016 */
[----:B------:R-:W-:-:S04]  /*0900*/  FFMA R21, R21, R26, R22 ;  /* 0x0000001a15157223 */ /* 0x000fc80000000016 */
[----:B------:R-:W-:-:S04]  /*0910*/  FFMA R14, R14, R27, R21 ;  /* 0x0000001b0e0e7223 */ /* 0x000fc80000000015 */
[----:B------:R-:W-:-:S07]  /*0920*/  FFMA R14, R25, R28, R14 ;  /* 0x0000001c190e7223 */ /* 0x000fce000000000e */
.L_x_4:
[----:B------:R-:W-:Y:S05]  /*0930*/  @!P0 BRA `(.L_x_3) ;  /* 0x0000000000d08947 */ /* 0x000fea0003800000 */
[----:B------:R-:W-:Y:S02]  /*0940*/  IADD3 R2, PT, PT, R18, -0x1, RZ ;  /* 0xffffffff12027810 */ /* 0x000fe40007ffe0ff */
[----:B------:R-:W-:Y:S02]  /*0950*/  ISETP.NE.AND P0, PT, R9, RZ, PT ;  /* 0x000000ff0900720c */ /* 0x000fe40003f05270 */
[----:B------:R-:W-:-:S13]  /*0960*/  ISETP.GE.U32.AND P1, PT, R2, 0x3, PT ;  /* 0x000000030200780c */ /* 0x000fda0003f26070 */
[----:B------:R-:W-:Y:S05]  /*0970*/  @!P1 BRA `(.L_x_5) ;  /* 0x0000000000609947 */ /* 0x000fea0003800000 */
[----:B------:R-:W1:Y:S01]  /*0980*/  LDC.64 R4, c[0x0][0x388] ;  /* 0x0000e200ff047b82 */ /* 0x000e620000000a00 */
[C---:B------:R-:W-:Y:S01]  /*0990*/  VIADD R15, R16.reuse, UR10 ;  /* 0x0000000a100f7c36 */ /* 0x040fe20008000000 */
[----:B------:R-:W-:Y:S02]  /*09a0*/  IADD3 R20, P1, PT, R16, UR10, RZ ;  /* 0x0000000a10147c10 */ /* 0x000fe4000ff3e0ff */
[----:B------:R-:W-:-:S04]  /*09b0*/  IADD3 R19, PT, PT, R11, R16, RZ ;  /* 0x000000100b137210 */ /* 0x000fc80007ffe0ff */
[----:B------:R-:W2:Y:S08]  /*09c0*/  LDC.64 R2, c[0x0][0x388] ;  /* 0x0000e200ff027b82 */ /* 0x000eb00000000a00 */
[----:B------:R-:W3:Y:S01]  /*09d0*/  LDC.64 R12, c[0x0][0x380] ;  /* 0x0000e000ff0c7b82 */ /* 0x000ee20000000a00 */
[----:B-1----:R-:W-:Y:S01]  /*09e0*/  IMAD.WIDE.U32 R4, R15, 0x4, R4 ;  /* 0x000000040f047825 */ /* 0x002fe200078e0004 */
[----:B------:R-:W-:-:S05]  /*09f0*/  IADD3.X R15, PT, PT, RZ, RZ, RZ, P1, !PT ;  /* 0x000000ffff0f7210 */ /* 0x000fca0000ffe4ff */
[----:B0-----:R-:W4:Y:S01]  /*0a00*/  LDG.E R5, desc[UR8][R4.64] ;  /* 0x0000000804057981 */ /* 0x001f22000c1e1900 */
[----:B--2---:R-:W-:-:S04]  /*0a10*/  LEA R2, P1, R20, R2, 0x2 ;  /* 0x0000000214027211 */ /* 0x004fc800078210ff */
[----:B------:R-:W-:Y:S01]  /*0a20*/  LEA.HI.X R3, R20, R3, R15, 0x2, P1 ;  /* 0x0000000314037211 */ /* 0x000fe200008f140f */
[----:B---3--:R-:W-:-:S04]  /*0a30*/  IMAD.WIDE R12, R19, 0x4, R12 ;  /* 0x00000004130c7825 */ /* 0x008fc800078e020c */
[----:B------:R-:W2:Y:S04]  /*0a40*/  LDG.E R20, desc[UR8][R2.64+0x4] ;  /* 0x0000040802147981 */ /* 0x000ea8000c1e1900 */
[----:B------:R-:W4:Y:S04]  /*0a50*/  LDG.E R15, desc[UR8][R12.64] ;  /* 0x000000080c0f7981 */ /* 0x000f28000c1e1900 */
[----:B------:R-:W2:Y:S04]  /*0a60*/  LDG.E R19, desc[UR8][R12.64+0x4] ;  /* 0x000004080c137981 */ /* 0x000ea8000c1e1900 */
[----:B------:R-:W3:Y:S04]  /*0a70*/  LDG.E R21, desc[UR8][R12.64+0x8] ;  /* 0x000008080c157981 */ /* 0x000ee8000c1e1900 */
[----:B------:R-:W3:Y:S04]  /*0a80*/  LDG.E R22, desc[UR8][R2.64+0x8] ;  /* 0x0000080802167981 */ /* 0x000ee8000c1e1900 */
[----:B------:R-:W5:Y:S04]  /*0a90*/  LDG.E R23, desc[UR8][R12.64+0xc] ;  /* 0x00000c080c177981 */ /* 0x000f68000c1e1900 */
[----:B------:R-:W5:Y:S01]  /*0aa0*/  LDG.E R24, desc[UR8][R2.64+0xc] ;  /* 0x00000c0802187981 */ /* 0x000f62000c1e1900 */
[----:B------:R-:W-:Y:S01]  /*0ab0*/  IADD3 R16, PT, PT, R16, 0x4, RZ ;  /* 0x0000000410107810 */ /* 0x000fe20007ffe0ff */
[----:B----4-:R-:W-:-:S04]  /*0ac0*/  FFMA R15, R5, R15, R14 ;  /* 0x0000000f050f7223 */ /* 0x010fc8000000000e */
[----:B--2---:R-:W-:-:S04]  /*0ad0*/  FFMA R15, R20, R19, R15 ;  /* 0x00000013140f7223 */ /* 0x004fc8000000000f */
[----:B---3--:R-:W-:-:S04]  /*0ae0*/  FFMA R15, R22, R21, R15 ;  /* 0x00000015160f7223 */ /* 0x008fc8000000000f */
[----:B-----5:R-:W-:-:S07]  /*0af0*/  FFMA R14, R24, R23, R15 ;  /* 0x00000017180e7223 */ /* 0x020fce000000000f */
.L_x_5:
[----:B------:R-:W-:Y:S05]  /*0b00*/  @!P0 BRA `(.L_x_3) ;  /* 0x00000000005c8947 */ /* 0x000fea0003800000 */
[----:B------:R-:W1:Y:S01]  /*0b10*/  LDC.64 R4, c[0x0][0x388] ;  /* 0x0000e200ff047b82 */ /* 0x000e620000000a00 */
[----:B------:R-:W-:Y:S01]  /*0b20*/  VIADD R13, R16, UR10 ;  /* 0x0000000a100d7c36 */ /* 0x000fe20008000000 */
[----:B------:R-:W-:-:S06]  /*0b30*/  IADD3 R11, PT, PT, R11, R16, RZ ;  /* 0x000000100b0b7210 */ /* 0x000fcc0007ffe0ff */
[----:B------:R-:W2:Y:S01]  /*0b40*/  LDC.64 R2, c[0x0][0x380] ;  /* 0x0000e000ff027b82 */ /* 0x000ea20000000a00 */
[----:B-1----:R-:W-:-:S06]  /*0b50*/  IMAD.WIDE.U32 R4, R13, 0x4, R4 ;  /* 0x000000040d047825 */ /* 0x002fcc00078e0004 */
[----:B0-----:R-:W3:Y:S01]  /*0b60*/  LDG.E R5, desc[UR8][R4.64] ;  /* 0x0000000804057981 */ /* 0x001ee2000c1e1900 */
[----:B--2---:R-:W-:-:S05]  /*0b70*/  IMAD.WIDE R2, R11, 0x4, R2 ;  /* 0x000000040b027825 */ /* 0x004fca00078e0202 */
[----:B------:R-:W3:Y:S01]  /*0b80*/  LDG.E R11, desc[UR8][R2.64] ;  /* 0x00000008020b7981 */ /* 0x000ee2000c1e1900 */
[----:B------:R-:W-:Y:S01]  /*0b90*/  ISETP.NE.AND P0, PT, R9, 0x1, PT ;  /* 0x000000010900780c */ /* 0x000fe20003f05270 */
[----:B---3--:R-:W-:-:S12]  /*0ba0*/  FFMA R14, R5, R11, R14 ;  /* 0x0000000b050e7223 */ /* 0x008fd8000000000e */
[----:B------:R-:W-:Y:S05]  /*0bb0*/  @!P0 BRA `(.L_x_3) ;  /* 0x0000000000308947 */ /* 0x000fea0003800000 */
[----:B------:R-:W0:Y:S01]  /*0bc0*/  LDC.64 R4, c[0x0][0x388] ;  /* 0x0000e200ff047b82 */ /* 0x000e220000000a00 */
[----:B------:R-:W-:Y:S02]  /*0bd0*/  IADD3 R11, P1, PT, R16, UR10, RZ ;  /* 0x0000000a100b7c10 */ /* 0x000fe4000ff3e0ff */
[----:B------:R-:W-:Y:S02]  /*0be0*/  ISETP.NE.AND P0, PT, R9, 0x2, PT ;  /* 0x000000020900780c */ /* 0x000fe40003f05270 */
[----:B------:R-:W-:-:S11]  /*0bf0*/  IADD3.X R12, PT, PT, RZ, RZ, RZ, P1, !PT ;  /* 0x000000ffff0c7210 */ /* 0x000fd60000ffe4ff */
[----:B------:R-:W2:Y:S01]  /*0c00*/  @P0 LDG.E R15, desc[UR8][R2.64+0x8] ;  /* 0x00000808020f0981 */ /* 0x000ea2000c1e1900 */
[----:B0-----:R-:W-:-:S04]  /*0c10*/  LEA R4, P1, R11, R4, 0x2 ;  /* 0x000000040b047211 */ /* 0x001fc800078210ff */
[----:B------:R-:W-:Y:S02]  /*0c20*/  LEA.HI.X R5, R11, R5, R12, 0x2, P1 ;  /* 0x000000050b057211 */ /* 0x000fe400008f140c */
[----:B------:R-:W3:Y:S04]  /*0c30*/  LDG.E R12, desc[UR8][R2.64+0x4] ;  /* 0x00000408020c7981 */ /* 0x000ee8000c1e1900 */
[----:B------:R-:W3:Y:S04]  /*0c40*/  LDG.E R11, desc[UR8][R4.64+0x4] ;  /* 0x00000408040b7981 */ /* 0x000ee8000c1e1900 */
[----:B------:R-:W2:Y:S01]  /*0c50*/  @P0 LDG.E R13, desc[UR8][R4.64+0x8] ;  /* 0x00000808040d0981 */ /* 0x000ea2000c1e1900 */
[----:B---3--:R-:W-:-:S04]  /*0c60*/  FFMA R14, R11, R12, R14 ;  /* 0x0000000c0b0e7223 */ /* 0x008fc8000000000e */
[----:B--2---:R-:W-:-:S07]  /*0c70*/  @P0 FFMA R14, R13, R15, R14 ;  /* 0x0000000f0d0e0223 */ /* 0x004fce000000000e */
.L_x_3:
[----:B------:R-:W-:Y:S05]  /*0c80*/  BRA.U UP0, `(.L_x_6) ;  /* 0xfffffff5004c7547 */ /* 0x000fea000b83ffff */
.L_x_0:
[----:B------:R-:W1:Y:S01]  /*0c90*/  LDC.64 R2, c[0x0][0x390] ;  /* 0x0000e400ff027b82 */ /* 0x000e620000000a00 */
[----:B------:R-:W-:-:S05]  /*0ca0*/  IMAD R7, R6, R7, R6 ;  /* 0x0000000706077224 */ /* 0x000fca00078e0206 */
[----:B------:R-:W-:-:S05]  /*0cb0*/  IADD3 R7, PT, PT, R0, R7, RZ ;  /* 0x0000000700077210 */ /* 0x000fca0007ffe0ff */
[----:B-1----:R-:W-:-:S05]  /*0cc0*/  IMAD.WIDE R2, R7, 0x4, R2 ;  /* 0x0000000407027825 */ /* 0x002fca00078e0202 */
[----:B0-----:R-:W-:Y:S01]  /*0cd0*/  STG.E desc[UR8][R2.64], R14 ;  /* 0x0000000e02007986 */ /* 0x001fe2000c101908 */
[----:B------:R-:W-:Y:S05]  /*0ce0*/  EXIT ;  /* 0x000000000000794d */ /* 0x000fea0003800000 */
.L_x_7:
[----:B------:R-:W-:-:S00]  /*0cf0*/  BRA `(.L_x_7) ;  /* 0xfffffffc00fc7947 */ /* 0x000fc0000383ffff */
[----:B------:R-:W-:-:S00]  /*0d00*/  NOP ;  /* 0x0000000000007918 */ /* 0x000fc00000000000 */
[----:B------:R-:W-:-:S00]  /*0d10*/  NOP ;  /* 0x0000000000007918 */ /* 0x000fc00000000000 */
[----:B------:R-:W-:-:S00]  /*0d20*/  NOP ;  /* 0x0000000000007918 */ /* 0x000fc00000000000 */
[----:B------:R-:W-:-:S00]  /*0d30*/  NOP ;  /* 0x0000000000007918 */ /* 0x000fc00000000000 */
[----:B------:R-:W-:-:S00]  /*0d40*/  NOP ;  /* 0x0000000000007918 */ /* 0x000fc00000000000 */
[----:B------:R-:W-:-:S00]  /*0d50*/  NOP ;  /* 0x0000000000007918 */ /* 0x000fc00000000000 */
[----:B------:R-:W-:-:S00]  /*0d60*/  NOP ;  /* 0x0000000000007918 */ /* 0x000fc00000000000 */
[----:B------:R-:W-:-:S00]  /*0d70*/  NOP ;  /* 0x0000000000007918 */ /* 0x000fc00000000000 */
.L_x_8:


//--------------------- .nv.shared.reserved.0     --------------------------
	.section	.nv.shared.reserved.0,"aw",@nobits
	.weak		__nv_reservedSMEM_offset_0_alias
	.size		__nv_reservedSMEM_offset_0_alias, 0, 64
	.other		__nv_reservedSMEM_offset_0_alias,@"STO_CUDA_RESERVED_SHARED STV_DEFAULT"
__nv_reservedSMEM_offset_0_alias:
	.zero		0
	.zero		64


//--------------------- .nv.constant0._Z11convolve_2dPKfS0_Pfiiii --------------------------
	.section	.nv.constant0._Z11convolve_2dPKfS0_Pfiiii,"a",@progbits
	.sectionflags	@""
	.align	4
.nv.constant0._Z11convolve_2dPKfS0_Pfiiii:
	.zero		936


//--------------------- SYMBOLS --------------------------

	.type		.nv.reservedSmem.offset0,@object
	.size		.nv.reservedSmem.offset0,0x4
